	.headerflags	@"EF_CUDA_TEXMODE_UNIFIED EF_CUDA_64BIT_ADDRESS EF_CUDA_ACCELERATORS EF_CUDA_SM90 EF_CUDA_VIRTUAL_SM(EF_CUDA_SM90)"
	.elftype	@"ET_EXEC"


//--------------------- .nv.info                  --------------------------
	.section	.nv.info,"",@"SHT_CUDA_INFO"
	.align	4


	//----- nvinfo : EIATTR_REGCOUNT
	.align		4
        /*0000*/ 	.byte	0x04, 0x2f
        /*0002*/ 	.short	(.L_1 - .L_0)
	.align		4
.L_0:
        /*0004*/ 	.word	index@(triton_poi_fused_add_native_layer_norm_8)
        /*0008*/ 	.word	0x00000017


	//----- nvinfo : EIATTR_MIN_STACK_SIZE
	.align		4
.L_1:
        /*000c*/ 	.byte	0x04, 0x12
        /*000e*/ 	.short	(.L_3 - .L_2)
	.align		4
.L_2:
        /*0010*/ 	.word	index@(triton_poi_fused_add_native_layer_norm_8)
        /*0014*/ 	.word	0x00000000


	//----- nvinfo : EIATTR_FRAME_SIZE
	.align		4
.L_3:
        /*0018*/ 	.byte	0x04, 0x11
        /*001a*/ 	.short	(.L_5 - .L_4)
	.align		4
.L_4:
        /*001c*/ 	.word	index@(triton_poi_fused_add_native_layer_norm_8)
        /*0020*/ 	.word	0x00000000


	//----- nvinfo : EIATTR_MIN_STACK_SIZE
	.align		4
.L_5:
        /*0024*/ 	.byte	0x04, 0x12
        /*0026*/ 	.short	(.L_7 - .L_6)
	.align		4
.L_6:
        /*0028*/ 	.word	index@(triton_poi_fused_add_native_layer_norm_8)
        /*002c*/ 	.word	0x00000000
.L_7:


//--------------------- .nv.info.triton_poi_fused_add_native_layer_norm_8 --------------------------
	.section	.nv.info.triton_poi_fused_add_native_layer_norm_8,"",@"SHT_CUDA_INFO"
	.sectionflags	@""
	.align	4


	//----- nvinfo : EIATTR_CUDA_API_VERSION
	.align		4
        /*0000*/ 	.byte	0x04, 0x37
        /*0002*/ 	.short	(.L_9 - .L_8)
.L_8:
        /*0004*/ 	.word	0x0000007c


	//----- nvinfo : EIATTR_KPARAM_INFO
	.align		4
.L_9:
        /*0008*/ 	.byte	0x04, 0x17
        /*000a*/ 	.short	(.L_11 - .L_10)
.L_10:
        /*000c*/ 	.word	0x00000000
        /*0010*/ 	.short	0x0005
        /*0012*/ 	.short	0x0028
        /*0014*/ 	.byte	0x00, 0xf0, 0x11, 0x00


	//----- nvinfo : EIATTR_KPARAM_INFO
	.align		4
.L_11:
        /*0018*/ 	.byte	0x04, 0x17
        /*001a*/ 	.short	(.L_13 - .L_12)
.L_12:
        /*001c*/ 	.word	0x00000000
        /*0020*/ 	.short	0x0004
        /*0022*/ 	.short	0x0020
        /*0024*/ 	.byte	0x00, 0xf4, 0x21, 0x00


	//----- nvinfo : EIATTR_KPARAM_INFO
	.align		4
.L_13:
        /*0028*/ 	.byte	0x04, 0x17
        /*002a*/ 	.short	(.L_15 - .L_14)
.L_14:
        /*002c*/ 	.word	0x00000000
        /*0030*/ 	.short	0x0003
        /*0032*/ 	.short	0x0018
        /*0034*/ 	.byte	0x00, 0xf4, 0x21, 0x00


	//----- nvinfo : EIATTR_KPARAM_INFO
	.align		4
.L_15:
        /*0038*/ 	.byte	0x04, 0x17
        /*003a*/ 	.short	(.L_17 - .L_16)
.L_16:
        /*003c*/ 	.word	0x00000000
        /*0040*/ 	.short	0x0002
        /*0042*/ 	.short	0x0010
        /*0044*/ 	.byte	0x00, 0xf4, 0x21, 0x00


	//----- nvinfo : EIATTR_KPARAM_INFO
	.align		4
.L_17:
        /*0048*/ 	.byte	0x04, 0x17
        /*004a*/ 	.short	(.L_19 - .L_18)
.L_18:
        /*004c*/ 	.word	0x00000000
        /*0050*/ 	.short	0x0001
        /*0052*/ 	.short	0x0008
        /*0054*/ 	.byte	0x00, 0xf4, 0x21, 0x00


	//----- nvinfo : EIATTR_KPARAM_INFO
	.align		4
.L_19:
        /*0058*/ 	.byte	0x04, 0x17
        /*005a*/ 	.short	(.L_21 - .L_20)
.L_20:
        /*005c*/ 	.word	0x00000000
        /*0060*/ 	.short	0x0000
        /*0062*/ 	.short	0x0000
        /*0064*/ 	.byte	0x00, 0xf4, 0x21, 0x00


	//----- nvinfo : EIATTR_SPARSE_MMA_MASK
	.align		4
.L_21:
        /*0068*/ 	.byte	0x03, 0x50
        /*006a*/ 	.short	0x0000


	//----- nvinfo : EIATTR_MAXREG_COUNT
	.align		4
        /*006c*/ 	.byte	0x03, 0x1b
        /*006e*/ 	.short	0x00ff


	//----- nvinfo : EIATTR_EXIT_INSTR_OFFSETS
	.align		4
        /*0070*/ 	.byte	0x04, 0x1c
        /*0072*/ 	.short	(.L_23 - .L_22)


	//   ....[0]....
.L_22:
        /*0074*/ 	.word	0x000003b0


	//   ....[1]....
        /*0078*/ 	.word	0x000003e0


	//----- nvinfo : EIATTR_REQNTID
	.align		4
.L_23:
        /*007c*/ 	.byte	0x04, 0x10
        /*007e*/ 	.short	(.L_25 - .L_24)
.L_24:
        /*0080*/ 	.word	0x00000020
        /*0084*/ 	.word	0x00000001
        /*0088*/ 	.word	0x00000001


	//----- nvinfo : EIATTR_CBANK_PARAM_SIZE
	.align		4
.L_25:
        /*008c*/ 	.byte	0x03, 0x19
        /*008e*/ 	.short	0x002c


	//----- nvinfo : EIATTR_PARAM_CBANK
	.align		4
        /*0090*/ 	.byte	0x04, 0x0a
        /*0092*/ 	.short	(.L_27 - .L_26)
	.align		4
.L_26:
        /*0094*/ 	.word	index@(.nv.constant0.triton_poi_fused_add_native_layer_norm_8)
        /*0098*/ 	.short	0x0210
        /*009a*/ 	.short	0x002c


	//----- nvinfo : EIATTR_SW_WAR
	.align		4
.L_27:
        /*009c*/ 	.byte	0x04, 0x36
        /*009e*/ 	.short	(.L_29 - .L_28)
.L_28:
        /*00a0*/ 	.word	0x00000008
.L_29:


//--------------------- .nv.callgraph             --------------------------
	.section	.nv.callgraph,"",@"SHT_CUDA_CALLGRAPH"
	.align	4
	.sectionentsize	8
	.align		4
        /*0000*/ 	.word	0x00000000
	.align		4
        /*0004*/ 	.word	0xffffffff
	.align		4
        /*0008*/ 	.word	0x00000000
	.align		4
        /*000c*/ 	.word	0xfffffffe
	.align		4
        /*0010*/ 	.word	0x00000000
	.align		4
        /*0014*/ 	.word	0xfffffffd
	.align		4
        /*0018*/ 	.word	0x00000000
	.align		4
        /*001c*/ 	.word	0xfffffffc


//--------------------- .text.triton_poi_fused_add_native_layer_norm_8 --------------------------
	.section	.text.triton_poi_fused_add_native_layer_norm_8,"ax",@progbits
	.align	128
        .global         triton_poi_fused_add_native_layer_norm_8
        .type           triton_poi_fused_add_native_layer_norm_8,@function
        .size           triton_poi_fused_add_native_layer_norm_8,(.L_x_1 - triton_poi_fused_add_native_layer_norm_8)
        .other          triton_poi_fused_add_native_layer_norm_8,@"STO_CUDA_ENTRY STV_DEFAULT"
triton_poi_fused_add_native_layer_norm_8:
.text.triton_poi_fused_add_native_layer_norm_8:
[----:B------:R-:W0:Y:S01]  /*0000*/  LDC R1, c[0x0][0x28] ;  /* 0x00000a00ff017b82 */ /* 0x000e220000000800 */
[----:B------:R-:W1:Y:S07]  /*0010*/  S2R R20, SR_TID.X ;  /* 0x0000000000147919 */ /* 0x000e6e0000002100 */
[----:B------:R-:W2:Y:S01]  /*0020*/  LDC.64 R4, c[0x0][0x218] ;  /* 0x00008600ff047b82 */ /* 0x000ea20000000a00 */
[----:B------:R-:W-:Y:S01]  /*0030*/  HFMA2.MMA R8, -RZ, RZ, 0, 0 ;  /* 0x00000000ff087435 */ /* 0x000fe200000001ff */
[----:B------:R-:W-:Y:S01]  /*0040*/  MOV R12, RZ ;  /* 0x000000ff000c7202 */ /* 0x000fe20000000f00 */
[----:B------:R-:W3:Y:S05]  /*0050*/  S2R R9, SR_CTAID.X ;  /* 0x0000000000097919 */ /* 0x000eea0000002500 */
[----:B------:R-:W4:Y:S08]  /*0060*/  LDC.64 R2, c[0x0][0x210] ;  /* 0x00008400ff027b82 */ /* 0x000f300000000a00 */
[----:B------:R-:W5:Y:S01]  /*0070*/  LDC.64 R6, c[0x0][0x220] ;  /* 0x00008800ff067b82 */ /* 0x000f620000000a00 */
[----:B------:R-:W-:Y:S01]  /*0080*/  ULDC.64 UR4, c[0x0][0x208] ;  /* 0x0000820000047ab9 */ /* 0x000fe20000000a00 */
[----:B------:R-:W-:Y:S01]  /*0090*/  CS2R R14, SRZ ;  /* 0x00000000000e7805 */ /* 0x000fe2000001ff00 */
[----:B------:R-:W-:Y:S01]  /*00a0*/  HFMA2.MMA R18, -RZ, RZ, 0, 0 ;  /* 0x00000000ff127435 */ /* 0x000fe200000001ff */
[----:B-1----:R-:W-:-:S04]  /*00b0*/  LOP3.LUT R0, R20, 0xf, RZ, 0xc0, !PT ;  /* 0x0000000f14007812 */ /* 0x002fc800078ec0ff */
[----:B---3--:R-:W-:-:S04]  /*00c0*/  LEA R9, R9, R0, 0x4 ;  /* 0x0000000009097211 */ /* 0x008fc800078e20ff */
[C---:B------:R-:W-:Y:S01]  /*00d0*/  ISETP.GE.AND P0, PT, R9.reuse, 0x10, PT ;  /* 0x000000100900780c */ /* 0x040fe20003f06270 */
[----:B------:R-:W-:Y:S01]  /*00e0*/  HFMA2.MMA R10, -RZ, RZ, 0, 0 ;  /* 0x00000000ff0a7435 */ /* 0x000fe200000001ff */
[----:B------:R-:W-:Y:S01]  /*00f0*/  SHF.L.U32 R11, R9, 0x2, RZ ;  /* 0x00000002090b7819 */ /* 0x000fe200000006ff */
[----:B-----5:R-:W3:Y:S01]  /*0100*/  LDG.E R13, desc[UR4][R6.64+0x4] ;  /* 0x00000404060d7981 */ /* 0x020ee2000c1e1900 */
[----:B------:R-:W-:-:S03]  /*0110*/  MOV R0, RZ ;  /* 0x000000ff00007202 */ /* 0x000fc60000000f00 */
[C---:B--2---:R-:W-:Y:S01]  /*0120*/  IMAD.WIDE R4, R11.reuse, 0x4, R4 ;  /* 0x000000040b047825 */ /* 0x044fe200078e0204 */
[----:B------:R-:W2:Y:S03]  /*0130*/  LDG.E R16, desc[UR4][R6.64+0x8] ;  /* 0x0000080406107981 */ /* 0x000ea6000c1e1900 */
[----:B----4-:R-:W-:Y:S01]  /*0140*/  IMAD.WIDE R2, R11, 0x4, R2 ;  /* 0x000000040b027825 */ /* 0x010fe200078e0202 */
[----:B------:R-:W-:Y:S01]  /*0150*/  MOV R17, RZ ;  /* 0x000000ff00117202 */ /* 0x000fe20000000f00 */
[----:B------:R-:W4:Y:S04]  /*0160*/  @!P0 LDG.E.EL R8, desc[UR4][R4.64] ;  /* 0x0000000404088981 */ /* 0x000f28000c2e1900 */
[----:B------:R-:W3:Y:S04]  /*0170*/  @!P0 LDG.E.EL R12, desc[UR4][R4.64+0x4] ;  /* 0x00000404040c8981 */ /* 0x000ee8000c2e1900 */
[----:B------:R-:W4:Y:S04]  /*0180*/  LDG.E R11, desc[UR4][R6.64] ;  /* 0x00000004060b7981 */ /* 0x000f28000c1e1900 */
[----:B------:R-:W2:Y:S04]  /*0190*/  @!P0 LDG.E.EL R15, desc[UR4][R4.64+0x8] ;  /* 0x00000804040f8981 */ /* 0x000ea8000c2e1900 */
[----:B------:R-:W5:Y:S04]  /*01a0*/  @!P0 LDG.E.EL R0, desc[UR4][R2.64] ;  /* 0x0000000402008981 */ /* 0x000f68000c2e1900 */
[----:B------:R-:W5:Y:S04]  /*01b0*/  @!P0 LDG.E.EL R10, desc[UR4][R2.64+0x4] ;  /* 0x00000404020a8981 */ /* 0x000f68000c2e1900 */
[----:B------:R1:W5:Y:S04]  /*01c0*/  @!P0 LDG.E.EL R18, desc[UR4][R4.64+0xc] ;  /* 0x00000c0404128981 */ /* 0x000368000c2e1900 */
[----:B------:R1:W5:Y:S04]  /*01d0*/  LDG.E R19, desc[UR4][R6.64+0xc] ;  /* 0x00000c0406137981 */ /* 0x000368000c1e1900 */
[----:B------:R-:W5:Y:S01]  /*01e0*/  @!P0 LDG.E.EL R14, desc[UR4][R2.64+0x8] ;  /* 0x00000804020e8981 */ /* 0x000f62000c2e1900 */
[----:B-1----:R-:W1:Y:S03]  /*01f0*/  LDC.64 R4, c[0x0][0x228] ;  /* 0x00008a00ff047b82 */ /* 0x002e660000000a00 */
[----:B------:R1:W5:Y:S01]  /*0200*/  @!P0 LDG.E.EL R17, desc[UR4][R2.64+0xc] ;  /* 0x00000c0402118981 */ /* 0x000362000c2e1900 */
[----:B------:R-:W-:-:S04]  /*0210*/  LOP3.LUT P0, RZ, R20, 0x10, RZ, 0xc0, !PT ;  /* 0x0000001014ff7812 */ /* 0x000fc8000780c0ff */
[----:B------:R-:W1:Y:S01]  /*0220*/  LDC.64 R6, c[0x0][0x230] ;  /* 0x00008c00ff067b82 */ /* 0x000e620000000a00 */
[C---:B------:R-:W-:Y:S01]  /*0230*/  ISETP.LT.AND P0, PT, R9.reuse, 0x10, !P0 ;  /* 0x000000100900780c */ /* 0x040fe20004701270 */
[----:B01----:R-:W-:-:S04]  /*0240*/  IMAD.WIDE R2, R9, 0x4, R4 ;  /* 0x0000000409027825 */ /* 0x003fc800078e0204 */
[----:B------:R-:W-:-:S04]  /*0250*/  IMAD.WIDE R4, R9, 0x4, R6 ;  /* 0x0000000409047825 */ /* 0x000fc800078e0206 */
[----:B---3--:R-:W-:Y:S01]  /*0260*/  FADD R13, R13, R12 ;  /* 0x0000000c0d0d7221 */ /* 0x008fe20000000000 */
[----:B----4-:R-:W-:Y:S01]  /*0270*/  FADD R11, R11, R8 ;  /* 0x000000080b0b7221 */ /* 0x010fe20000000000 */
[----:B--2---:R-:W-:-:S03]  /*0280*/  FADD R15, R16, R15 ;  /* 0x0000000f100f7221 */ /* 0x004fc60000000000 */
[----:B-----5:R-:W-:Y:S01]  /*0290*/  FADD R0, R11, R0 ;  /* 0x000000000b007221 */ /* 0x020fe20000000000 */
[----:B------:R-:W-:-:S04]  /*02a0*/  FADD R13, R13, R10 ;  /* 0x0000000a0d0d7221 */ /* 0x000fc80000000000 */
[----:B------:R-:W-:Y:S01]  /*02b0*/  FADD R8, R0, R13 ;  /* 0x0000000d00087221 */ /* 0x000fe20000000000 */
[----:B------:R-:W-:Y:S01]  /*02c0*/  FADD R18, R19, R18 ;  /* 0x0000001213127221 */ /* 0x000fe20000000000 */
[----:B------:R-:W-:-:S03]  /*02d0*/  FADD R15, R15, R14 ;  /* 0x0000000e0f0f7221 */ /* 0x000fc60000000000 */
[----:B------:R-:W-:Y:S01]  /*02e0*/  FADD R17, R18, R17 ;  /* 0x0000001112117221 */ /* 0x000fe20000000000 */
[----:B------:R-:W-:-:S04]  /*02f0*/  FADD R8, R8, R15 ;  /* 0x0000000f08087221 */ /* 0x000fc80000000000 */
[----:B------:R-:W-:-:S04]  /*0300*/  FADD R8, R17, R8 ;  /* 0x0000000811087221 */ /* 0x000fc80000000000 */
[----:B------:R-:W-:-:S04]  /*0310*/  FMUL R8, R8, 0.25 ;  /* 0x3e80000008087820 */ /* 0x000fc80000400000 */
[--C-:B------:R-:W-:Y:S01]  /*0320*/  FADD R13, R13, -R8.reuse ;  /* 0x800000080d0d7221 */ /* 0x100fe20000000000 */
[----:B------:R-:W-:-:S03]  /*0330*/  FADD R0, R0, -R8 ;  /* 0x8000000800007221 */ /* 0x000fc60000000000 */
[----:B------:R-:W-:-:S04]  /*0340*/  FMUL R13, R13, R13 ;  /* 0x0000000d0d0d7220 */ /* 0x000fc80000400000 */
[----:B------:R-:W-:Y:S01]  /*0350*/  FFMA R13, R0, R0, R13 ;  /* 0x00000000000d7223 */ /* 0x000fe2000000000d */
[--C-:B------:R-:W-:Y:S01]  /*0360*/  FADD R0, R15, -R8.reuse ;  /* 0x800000080f007221 */ /* 0x100fe20000000000 */
[----:B------:R0:W-:Y:S03]  /*0370*/  @P0 STG.E desc[UR4][R2.64], R8 ;  /* 0x0000000802000986 */ /* 0x0001e6000c101904 */
[----:B------:R-:W-:Y:S01]  /*0380*/  FFMA R13, R0, R0, R13 ;  /* 0x00000000000d7223 */ /* 0x000fe2000000000d */
[----:B------:R-:W-:-:S04]  /*0390*/  FADD R0, R17, -R8 ;  /* 0x8000000811007221 */ /* 0x000fc80000000000 */
[----:B------:R-:W-:Y:S01]  /*03a0*/  FFMA R13, R0, R0, R13 ;  /* 0x00000000000d7223 */ /* 0x000fe2000000000d */
[----:B0-----:R-:W-:Y:S06]  /*03b0*/  @!P0 EXIT ;  /* 0x000000000000894d */ /* 0x001fec0003800000 */
[----:B------:R-:W-:-:S05]  /*03c0*/  FMUL R13, R13, 0.25 ;  /* 0x3e8000000d0d7820 */ /* 0x000fca0000400000 */
[----:B------:R-:W-:Y:S01]  /*03d0*/  STG.E desc[UR4][R4.64], R13 ;  /* 0x0000000d04007986 */ /* 0x000fe2000c101904 */
[----:B------:R-:W-:Y:S05]  /*03e0*/  EXIT ;  /* 0x000000000000794d */ /* 0x000fea0003800000 */
.L_x_0:
[----:B------:R-:W-:-:S00]  /*03f0*/  BRA `(.L_x_0) ;  /* 0xfffffffc00fc7947 */ /* 0x000fc0000383ffff */
[----:B------:R-:W-:-:S00]  /*0400*/  NOP ;  /* 0x0000000000007918 */ /* 0x000fc00000000000 */
[----:B------:R-:W-:-:S00]  /*0410*/  NOP ;  /* 0x0000000000007918 */ /* 0x000fc00000000000 */
[----:B------:R-:W-:-:S00]  /*0420*/  NOP ;  /* 0x0000000000007918 */ /* 0x000fc00000000000 */
[----:B------:R-:W-:-:S00]  /*0430*/  NOP ;  /* 0x0000000000007918 */ /* 0x000fc00000000000 */
[----:B------:R-:W-:-:S00]  /*0440*/  NOP ;  /* 0x0000000000007918 */ /* 0x000fc00000000000 */
[----:B------:R-:W-:-:S00]  /*0450*/  NOP ;  /* 0x0000000000007918 */ /* 0x000fc00000000000 */
[----:B------:R-:W-:-:S00]  /*0460*/  NOP ;  /* 0x0000000000007918 */ /* 0x000fc00000000000 */
[----:B------:R-:W-:-:S00]  /*0470*/  NOP ;  /* 0x0000000000007918 */ /* 0x000fc00000000000 */
.L_x_1:


//--------------------- .nv.constant0.triton_poi_fused_add_native_layer_norm_8 --------------------------
	.section	.nv.constant0.triton_poi_fused_add_native_layer_norm_8,"a",@progbits
	.sectionflags	@""
	.align	4
.nv.constant0.triton_poi_fused_add_native_layer_norm_8:
	.zero		572
